	.headerflags	@"EF_CUDA_TEXMODE_UNIFIED EF_CUDA_64BIT_ADDRESS EF_CUDA_ACCELERATORS EF_CUDA_SM90 EF_CUDA_VIRTUAL_SM(EF_CUDA_SM90)"
	.elftype	@"ET_EXEC"


//--------------------- .nv.info                  --------------------------
	.section	.nv.info,"",@"SHT_CUDA_INFO"
	.align	4


	//----- nvinfo : EIATTR_REGCOUNT
	.align		4
        /*0000*/ 	.byte	0x04, 0x2f
        /*0002*/ 	.short	(.L_3 - .L_2)
	.align		4
.L_2:
        /*0004*/ 	.word	index@(triton_poi_fused__native_batch_norm_legit_no_training_leaky_relu_0)
        /*0008*/ 	.word	0x00000012


	//----- nvinfo : EIATTR_MIN_STACK_SIZE
	.align		4
.L_3:
        /*000c*/ 	.byte	0x04, 0x12
        /*000e*/ 	.short	(.L_5 - .L_4)
	.align		4
.L_4:
        /*0010*/ 	.word	index@(triton_poi_fused__native_batch_norm_legit_no_training_leaky_relu_0)
        /*0014*/ 	.word	0x00000000


	//----- nvinfo : EIATTR_FRAME_SIZE
	.align		4
.L_5:
        /*0018*/ 	.byte	0x04, 0x11
        /*001a*/ 	.short	(.L_7 - .L_6)
	.align		4
.L_6:
        /*001c*/ 	.word	index@(triton_poi_fused__native_batch_norm_legit_no_training_leaky_relu_0)
        /*0020*/ 	.word	0x00000000


	//----- nvinfo : EIATTR_MIN_STACK_SIZE
	.align		4
.L_7:
        /*0024*/ 	.byte	0x04, 0x12
        /*0026*/ 	.short	(.L_9 - .L_8)
	.align		4
.L_8:
        /*0028*/ 	.word	index@(triton_poi_fused__native_batch_norm_legit_no_training_leaky_relu_0)
        /*002c*/ 	.word	0x00000000
.L_9:


//--------------------- .nv.info.triton_poi_fused__native_batch_norm_legit_no_training_leaky_relu_0 --------------------------
	.section	.nv.info.triton_poi_fused__native_batch_norm_legit_no_training_leaky_relu_0,"",@"SHT_CUDA_INFO"
	.sectionflags	@""
	.align	4


	//----- nvinfo : EIATTR_CUDA_API_VERSION
	.align		4
        /*0000*/ 	.byte	0x04, 0x37
        /*0002*/ 	.short	(.L_11 - .L_10)
.L_10:
        /*0004*/ 	.word	0x0000007c


	//----- nvinfo : EIATTR_KPARAM_INFO
	.align		4
.L_11:
        /*0008*/ 	.byte	0x04, 0x17
        /*000a*/ 	.short	(.L_13 - .L_12)
.L_12:
        /*000c*/ 	.word	0x00000000
        /*0010*/ 	.short	0x0006
        /*0012*/ 	.short	0x0030
        /*0014*/ 	.byte	0x00, 0xf0, 0x11, 0x00


	//----- nvinfo : EIATTR_KPARAM_INFO
	.align		4
.L_13:
        /*0018*/ 	.byte	0x04, 0x17
        /*001a*/ 	.short	(.L_15 - .L_14)
.L_14:
        /*001c*/ 	.word	0x00000000
        /*0020*/ 	.short	0x0005
        /*0022*/ 	.short	0x0028
        /*0024*/ 	.byte	0x00, 0xf4, 0x21, 0x00


	//----- nvinfo : EIATTR_KPARAM_INFO
	.align		4
.L_15:
        /*0028*/ 	.byte	0x04, 0x17
        /*002a*/ 	.short	(.L_17 - .L_16)
.L_16:
        /*002c*/ 	.word	0x00000000
        /*0030*/ 	.short	0x0004
        /*0032*/ 	.short	0x0020
        /*0034*/ 	.byte	0x00, 0xf4, 0x21, 0x00


	//----- nvinfo : EIATTR_KPARAM_INFO
	.align		4
.L_17:
        /*0038*/ 	.byte	0x04, 0x17
        /*003a*/ 	.short	(.L_19 - .L_18)
.L_18:
        /*003c*/ 	.word	0x00000000
        /*0040*/ 	.short	0x0003
        /*0042*/ 	.short	0x0018
        /*0044*/ 	.byte	0x00, 0xf4, 0x21, 0x00


	//----- nvinfo : EIATTR_KPARAM_INFO
	.align		4
.L_19:
        /*0048*/ 	.byte	0x04, 0x17
        /*004a*/ 	.short	(.L_21 - .L_20)
.L_20:
        /*004c*/ 	.word	0x00000000
        /*0050*/ 	.short	0x0002
        /*0052*/ 	.short	0x0010
        /*0054*/ 	.byte	0x00, 0xf4, 0x21, 0x00


	//----- nvinfo : EIATTR_KPARAM_INFO
	.align		4
.L_21:
        /*0058*/ 	.byte	0x04, 0x17
        /*005a*/ 	.short	(.L_23 - .L_22)
.L_22:
        /*005c*/ 	.word	0x00000000
        /*0060*/ 	.short	0x0001
        /*0062*/ 	.short	0x0008
        /*0064*/ 	.byte	0x00, 0xf4, 0x21, 0x00


	//----- nvinfo : EIATTR_KPARAM_INFO
	.align		4
.L_23:
        /*0068*/ 	.byte	0x04, 0x17
        /*006a*/ 	.short	(.L_25 - .L_24)
.L_24:
        /*006c*/ 	.word	0x00000000
        /*0070*/ 	.short	0x0000
        /*0072*/ 	.short	0x0000
        /*0074*/ 	.byte	0x00, 0xf4, 0x21, 0x00


	//----- nvinfo : EIATTR_SPARSE_MMA_MASK
	.align		4
.L_25:
        /*0078*/ 	.byte	0x03, 0x50
        /*007a*/ 	.short	0x0000


	//----- nvinfo : EIATTR_MAXREG_COUNT
	.align		4
        /*007c*/ 	.byte	0x03, 0x1b
        /*007e*/ 	.short	0x00ff


	//----- nvinfo : EIATTR_EXIT_INSTR_OFFSETS
	.align		4
        /*0080*/ 	.byte	0x04, 0x1c
        /*0082*/ 	.short	(.L_27 - .L_26)


	//   ....[0]....
.L_26:
        /*0084*/ 	.word	0x00000320


	//   ....[1]....
        /*0088*/ 	.word	0x00000340


	//----- nvinfo : EIATTR_REQNTID
	.align		4
.L_27:
        /*008c*/ 	.byte	0x04, 0x10
        /*008e*/ 	.short	(.L_29 - .L_28)
.L_28:
        /*0090*/ 	.word	0x00000080
        /*0094*/ 	.word	0x00000001
        /*0098*/ 	.word	0x00000001


	//----- nvinfo : EIATTR_CBANK_PARAM_SIZE
	.align		4
.L_29:
        /*009c*/ 	.byte	0x03, 0x19
        /*009e*/ 	.short	0x0034


	//----- nvinfo : EIATTR_PARAM_CBANK
	.align		4
        /*00a0*/ 	.byte	0x04, 0x0a
        /*00a2*/ 	.short	(.L_31 - .L_30)
	.align		4
.L_30:
        /*00a4*/ 	.word	index@(.nv.constant0.triton_poi_fused__native_batch_norm_legit_no_training_leaky_relu_0)
        /*00a8*/ 	.short	0x0210
        /*00aa*/ 	.short	0x0034


	//----- nvinfo : EIATTR_SW_WAR
	.align		4
.L_31:
        /*00ac*/ 	.byte	0x04, 0x36
        /*00ae*/ 	.short	(.L_33 - .L_32)
.L_32:
        /*00b0*/ 	.word	0x00000008
.L_33:


//--------------------- .nv.callgraph             --------------------------
	.section	.nv.callgraph,"",@"SHT_CUDA_CALLGRAPH"
	.align	4
	.sectionentsize	8
	.align		4
        /*0000*/ 	.word	0x00000000
	.align		4
        /*0004*/ 	.word	0xffffffff
	.align		4
        /*0008*/ 	.word	0x00000000
	.align		4
        /*000c*/ 	.word	0xfffffffe
	.align		4
        /*0010*/ 	.word	0x00000000
	.align		4
        /*0014*/ 	.word	0xfffffffd
	.align		4
        /*0018*/ 	.word	0x00000000
	.align		4
        /*001c*/ 	.word	0xfffffffc


//--------------------- .nv.constant4             --------------------------
	.section	.nv.constant4,"a",@progbits
	.align	8
	.align		8
.nv.constant4:
        /*0000*/ 	.dword	_$_str
	.align		8
        /*0008*/ 	.dword	_$_str_$_2


//--------------------- .text.triton_poi_fused__native_batch_norm_legit_no_training_leaky_relu_0 --------------------------
	.section	.text.triton_poi_fused__native_batch_norm_legit_no_training_leaky_relu_0,"ax",@progbits
	.align	128
        .global         triton_poi_fused__native_batch_norm_legit_no_training_leaky_relu_0
        .type           triton_poi_fused__native_batch_norm_legit_no_training_leaky_relu_0,@function
        .size           triton_poi_fused__native_batch_norm_legit_no_training_leaky_relu_0,(.L_x_1 - triton_poi_fused__native_batch_norm_legit_no_training_leaky_relu_0)
        .other          triton_poi_fused__native_batch_norm_legit_no_training_leaky_relu_0,@"STO_CUDA_ENTRY STV_DEFAULT"
triton_poi_fused__native_batch_norm_legit_no_training_leaky_relu_0:
.text.triton_poi_fused__native_batch_norm_legit_no_training_leaky_relu_0:
[----:B------:R-:W0:Y:S01]  /*0000*/  LDC R1, c[0x0][0x28] ;  /* 0x00000a00ff017b82 */ /* 0x000e220000000800 */
[----:B------:R-:W1:Y:S07]  /*0010*/  S2R R0, SR_TID.X ;  /* 0x0000000000007919 */ /* 0x000e6e0000002100 */
[----:B------:R-:W2:Y:S01]  /*0020*/  LDC.64 R6, c[0x0][0x228] ;  /* 0x00008a00ff067b82 */ /* 0x000ea20000000a00 */
[----:B------:R-:W-:Y:S01]  /*0030*/  CS2R R14, SRZ ;  /* 0x00000000000e7805 */ /* 0x000fe2000001ff00 */
[----:B------:R-:W-:Y:S01]  /*0040*/  ULDC.64 UR4, c[0x0][0x208] ;  /* 0x0000820000047ab9 */ /* 0x000fe20000000a00 */
[----:B------:R-:W3:Y:S05]  /*0050*/  S2R R3, SR_CTAID.X ;  /* 0x0000000000037919 */ /* 0x000eea0000002500 */
[----:B------:R-:W4:Y:S08]  /*0060*/  LDC.64 R4, c[0x0][0x220] ;  /* 0x00008800ff047b82 */ /* 0x000f300000000a00 */
[----:B------:R-:W5:Y:S08]  /*0070*/  LDC.64 R8, c[0x0][0x230] ;  /* 0x00008c00ff087b82 */ /* 0x000f700000000a00 */
[----:B------:R-:W5:Y:S01]  /*0080*/  LDC.64 R10, c[0x0][0x238] ;  /* 0x00008e00ff0a7b82 */ /* 0x000f620000000a00 */
[----:B-1----:R-:W-:-:S02]  /*0090*/  LOP3.LUT R0, R0, 0x7f, RZ, 0xc0, !PT ;  /* 0x0000007f00007812 */ /* 0x002fc400078ec0ff */
[----:B---3--:R-:W-:Y:S02]  /*00a0*/  SHF.R.S32.HI R2, RZ, 0x18, R3 ;  /* 0x00000018ff027819 */ /* 0x008fe40000011403 */
[----:B------:R-:W-:Y:S02]  /*00b0*/  LEA R0, R3, R0, 0x7 ;  /* 0x0000000003007211 */ /* 0x000fe400078e38ff */
[----:B------:R-:W-:Y:S02]  /*00c0*/  SGXT R3, R2, 0x1 ;  /* 0x000000010203781a */ /* 0x000fe40000000200 */
[----:B------:R-:W-:Y:S02]  /*00d0*/  ISETP.GE.AND P0, PT, R0, 0x200, PT ;  /* 0x000002000000780c */ /* 0x000fe40003f06270 */
[----:B------:R-:W-:-:S04]  /*00e0*/  LEA.HI R3, R3, R0, RZ, 0x4 ;  /* 0x0000000003037211 */ /* 0x000fc800078f20ff */
[----:B------:R-:W-:-:S04]  /*00f0*/  SHF.R.S32.HI R3, RZ, 0x4, R3 ;  /* 0x00000004ff037819 */ /* 0x000fc80000011403 */
[----:B------:R-:W-:-:S04]  /*0100*/  LEA.HI R2, R3, R3, RZ, 0x3 ;  /* 0x0000000303027211 */ /* 0x000fc800078f18ff */
[----:B------:R-:W-:-:S04]  /*0110*/  LOP3.LUT R2, R2, 0xfffffff8, RZ, 0xc0, !PT ;  /* 0xfffffff802027812 */ /* 0x000fc800078ec0ff */
[----:B------:R-:W-:Y:S02]  /*0120*/  IADD3 R13, R3, -R2, RZ ;  /* 0x80000002030d7210 */ /* 0x000fe40007ffe0ff */
[----:B------:R-:W1:Y:S03]  /*0130*/  LDC.64 R2, c[0x0][0x218] ;  /* 0x00008600ff027b82 */ /* 0x000e660000000a00 */
[----:B--2---:R-:W-:-:S05]  /*0140*/  IMAD.WIDE R6, R13, 0x4, R6 ;  /* 0x000000040d067825 */ /* 0x004fca00078e0206 */
[----:B------:R5:W2:Y:S01]  /*0150*/  @!P0 LDG.E.EL R14, desc[UR4][R6.64] ;  /* 0x00000004060e8981 */ /* 0x000aa2000c2e1900 */
[----:B------:R-:W-:Y:S01]  /*0160*/  HFMA2.MMA R12, -RZ, RZ, 0, 0 ;  /* 0x00000000ff0c7435 */ /* 0x000fe200000001ff */
[----:B----4-:R-:W-:-:S05]  /*0170*/  IMAD.WIDE R4, R13, 0x4, R4 ;  /* 0x000000040d047825 */ /* 0x010fca00078e0204 */
[----:B------:R-:W3:Y:S01]  /*0180*/  @!P0 LDG.E.EL R15, desc[UR4][R4.64] ;  /* 0x00000004040f8981 */ /* 0x000ee2000c2e1900 */
[----:B-----5:R-:W-:-:S04]  /*0190*/  IMAD.WIDE R6, R13, 0x4, R8 ;  /* 0x000000040d067825 */ /* 0x020fc800078e0208 */
[----:B-1----:R-:W-:-:S04]  /*01a0*/  IMAD.WIDE R2, R0, 0x4, R2 ;  /* 0x0000000400027825 */ /* 0x002fc800078e0202 */
[----:B0-----:R-:W-:Y:S01]  /*01b0*/  IMAD.WIDE R8, R13, 0x4, R10 ;  /* 0x000000040d087825 */ /* 0x001fe200078e020a */
[----:B------:R0:W3:Y:S01]  /*01c0*/  @!P0 LDG.E R12, desc[UR4][R2.64] ;  /* 0x00000004020c8981 */ /* 0x0000e2000c1e1900 */
[----:B------:R-:W-:-:S06]  /*01d0*/  CS2R R10, SRZ ;  /* 0x00000000000a7805 */ /* 0x000fcc000001ff00 */
[----:B------:R-:W4:Y:S04]  /*01e0*/  @!P0 LDG.E.EL R10, desc[UR4][R6.64] ;  /* 0x00000004060a8981 */ /* 0x000f28000c2e1900 */
[----:B------:R-:W4:Y:S01]  /*01f0*/  @!P0 LDG.E.EL R11, desc[UR4][R8.64] ;  /* 0x00000004080b8981 */ /* 0x000f22000c2e1900 */
[----:B0-----:R-:W-:Y:S01]  /*0200*/  MOV R2, 0x3e800000 ;  /* 0x3e80000000027802 */ /* 0x001fe20000000f00 */
[----:B--2---:R-:W-:-:S04]  /*0210*/  FADD R14, R14, 9.9999997473787516356e-06 ;  /* 0x3727c5ac0e0e7421 */ /* 0x004fc80000000000 */
[----:B------:R-:W0:Y:S02]  /*0220*/  MUFU.SQRT R13, R14 ;  /* 0x0000000e000d7308 */ /* 0x000e240000002000 */
[C---:B0-----:R-:W-:Y:S02]  /*0230*/  FSETP.GT.AND P1, PT, R13.reuse, 8.50705917302346158658e+37, PT ;  /* 0x7e8000000d00780b */ /* 0x041fe40003f24000 */
[----:B------:R-:W-:-:S11]  /*0240*/  FSETP.GEU.AND P2, PT, R13, 1.175494350822287508e-38, PT ;  /* 0x008000000d00780b */ /* 0x000fd60003f4e000 */
[----:B------:R-:W-:-:S04]  /*0250*/  @P1 FMUL R13, R13, 0.25 ;  /* 0x3e8000000d0d1820 */ /* 0x000fc80000400000 */
[----:B------:R-:W-:-:S06]  /*0260*/  @!P2 FMUL R13, R13, 16777216 ;  /* 0x4b8000000d0da820 */ /* 0x000fcc0000400000 */
[----:B------:R-:W0:Y:S01]  /*0270*/  MUFU.RCP R13, R13 ;  /* 0x0000000d000d7308 */ /* 0x000e220000001000 */
[----:B------:R-:W-:Y:S01]  /*0280*/  FSEL R2, R2, 1, P1 ;  /* 0x3f80000002027808 */ /* 0x000fe20000800000 */
[----:B---3--:R-:W-:-:S04]  /*0290*/  FADD R12, -R15, R12 ;  /* 0x0000000c0f0c7221 */ /* 0x008fc80000000100 */
[----:B------:R-:W-:-:S04]  /*02a0*/  @!P2 FMUL R2, R2, 16777216 ;  /* 0x4b8000000202a820 */ /* 0x000fc80000400000 */
[----:B0-----:R-:W-:Y:S02]  /*02b0*/  FMUL R5, R13, R2 ;  /* 0x000000020d057220 */ /* 0x001fe40000400000 */
[----:B------:R-:W0:Y:S02]  /*02c0*/  LDC.64 R2, c[0x0][0x210] ;  /* 0x00008400ff027b82 */ /* 0x000e240000000a00 */
[----:B------:R-:W-:-:S04]  /*02d0*/  FMUL R12, R12, R5 ;  /* 0x000000050c0c7220 */ /* 0x000fc80000400000 */
[----:B----4-:R-:W-:-:S05]  /*02e0*/  FFMA R11, R12, R10, R11 ;  /* 0x0000000a0c0b7223 */ /* 0x010fca000000000b */
[----:B------:R-:W-:Y:S01]  /*02f0*/  FSETP.GT.AND P1, PT, R11, RZ, PT ;  /* 0x000000ff0b00720b */ /* 0x000fe20003f24000 */
[----:B0-----:R-:W-:-:S12]  /*0300*/  IMAD.WIDE R2, R0, 0x4, R2 ;  /* 0x0000000400027825 */ /* 0x001fd800078e0202 */
[----:B------:R-:W-:Y:S01]  /*0310*/  @!P1 FMUL R11, R11, 0.10000000149011611938 ;  /* 0x3dcccccd0b0b9820 */ /* 0x000fe20000400000 */
[----:B------:R-:W-:Y:S06]  /*0320*/  @P0 EXIT ;  /* 0x000000000000094d */ /* 0x000fec0003800000 */
[----:B------:R-:W-:Y:S01]  /*0330*/  STG.E desc[UR4][R2.64], R11 ;  /* 0x0000000b02007986 */ /* 0x000fe2000c101904 */
[----:B------:R-:W-:Y:S05]  /*0340*/  EXIT ;  /* 0x000000000000794d */ /* 0x000fea0003800000 */
.L_x_0:
[----:B------:R-:W-:-:S00]  /*0350*/  BRA `(.L_x_0) ;  /* 0xfffffffc00fc7947 */ /* 0x000fc0000383ffff */
[----:B------:R-:W-:-:S00]  /*0360*/  NOP ;  /* 0x0000000000007918 */ /* 0x000fc00000000000 */
        /* <DEDUP_REMOVED lines=9> */
.L_x_1:


//--------------------- .nv.global.init           --------------------------
	.section	.nv.global.init,"aw",@progbits
.nv.global.init:
	.type		_$_str,@object
	.size		_$_str,(_$_str_$_2 - _$_str)
_$_str:
        /*0000*/ 	.byte	0x5f, 0x5f, 0x43, 0x55, 0x44, 0x41, 0x5f, 0x46, 0x54, 0x5a, 0x00
	.type		_$_str_$_2,@object
	.size		_$_str_$_2,(.L_1 - _$_str_$_2)
_$_str_$_2:
        /*000b*/ 	.byte	0x5f, 0x5f, 0x43, 0x55, 0x44, 0x41, 0x5f, 0x50, 0x52, 0x45, 0x43, 0x5f, 0x53, 0x51, 0x52, 0x54
        /*001b*/ 	.byte	0x00
.L_1:


//--------------------- .nv.constant0.triton_poi_fused__native_batch_norm_legit_no_training_leaky_relu_0 --------------------------
	.section	.nv.constant0.triton_poi_fused__native_batch_norm_legit_no_training_leaky_relu_0,"a",@progbits
	.sectionflags	@""
	.align	4
.nv.constant0.triton_poi_fused__native_batch_norm_legit_no_training_leaky_relu_0:
	.zero		580
